//
// Generated by NVIDIA NVVM Compiler
//
// Compiler Build ID: CL-36424714
// Cuda compilation tools, release 13.0, V13.0.88
// Based on NVVM 20.0.0
//

.version 9.0
.target sm_100
.address_size 64

	// .globl	_Z11ReverseFuncPiS_i
// _ZZ11ReverseFuncPiS_iE2sh has been demoted

.visible .entry _Z11ReverseFuncPiS_i(
	.param .u64 .ptr .align 1 _Z11ReverseFuncPiS_i_param_0,
	.param .u64 .ptr .align 1 _Z11ReverseFuncPiS_i_param_1,
	.param .u32 _Z11ReverseFuncPiS_i_param_2
)
{
	.reg .b32 	%r<14>;
	.reg .b64 	%rd<8>;
	// demoted variable
	.shared .align 4 .b8 _ZZ11ReverseFuncPiS_iE2sh[2048];
	ld.param.u64 	%rd1, [_Z11ReverseFuncPiS_i_param_0];
	ld.param.u64 	%rd2, [_Z11ReverseFuncPiS_i_param_1];
	cvta.to.global.u64 	%rd3, %rd2;
	cvta.to.global.u64 	%rd4, %rd1;
	mov.u32 	%r1, %tid.x;
	mov.u32 	%r2, %ntid.x;
	mov.u32 	%r3, %ctaid.x;
	mad.lo.s32 	%r4, %r2, %r3, %r1;
	mul.wide.s32 	%rd5, %r4, 4;
	add.s64 	%rd6, %rd4, %rd5;
	ld.global.u32 	%r5, [%rd6];
	shl.b32 	%r6, %r1, 2;
	mov.u32 	%r7, _ZZ11ReverseFuncPiS_iE2sh;
	add.s32 	%r8, %r7, %r6;
	st.shared.u32 	[%r8], %r5;
	bar.sync 	0;
	not.b32 	%r9, %r1;
	add.s32 	%r10, %r2, %r9;
	shl.b32 	%r11, %r10, 2;
	add.s32 	%r12, %r7, %r11;
	ld.shared.u32 	%r13, [%r12];
	add.s64 	%rd7, %rd3, %rd5;
	st.global.u32 	[%rd7], %r13;
	ret;

}


// ===== COMPILED SASS (sm_100) =====

	.target	sm_100

	.elftype	@"ET_EXEC"


//--------------------- .note.nv.tkinfo           --------------------------
	.section	.note.nv.tkinfo,"",@"SHT_NOTE"
	.sectionflags	@"SHF_NOTE_NV_TKINFO"
	.tkinfo
        /*0018*/ 	.word	0x00000002
        /*0030*/ 	.string	""
        /*0030*/ 	.string	"ptxas"
        /*0030*/ 	.string	"Cuda compilation tools, release 13.0, V13.0.88"
        /*0030*/ 	.string	"Build cuda_13.0.r13.0/compiler.36424714_0"
        /*0030*/ 	.string	"-arch sm_100 -m 64 "



//--------------------- .note.nv.cuinfo           --------------------------
	.section	.note.nv.cuinfo,"",@"SHT_NOTE"
	.sectionflags	@"SHF_NOTE_NV_CUINFO"
        /*0018*/ 	.short	0x0002
        /*001a*/ 	.short	0x0064
        /*001c*/ 	.short	0x0082
	.zero		2


//--------------------- .nv.info                  --------------------------
	.section	.nv.info,"",@"SHT_CUDA_INFO"
	.align	4


	//----- nvinfo : EIATTR_REGCOUNT
	.align		4
        /*0000*/ 	.byte	0x04, 0x2f
        /*0002*/ 	.short	(.L_1 - .L_0)
	.align		4
.L_0:
        /*0004*/ 	.word	index@(_Z11ReverseFuncPiS_i)
        /*0008*/ 	.word	0x0000000c


	//----- nvinfo : EIATTR_FRAME_SIZE
	.align		4
.L_1:
        /*000c*/ 	.byte	0x04, 0x11
        /*000e*/ 	.short	(.L_3 - .L_2)
	.align		4
.L_2:
        /*0010*/ 	.word	index@(_Z11ReverseFuncPiS_i)
        /*0014*/ 	.word	0x00000000


	//----- nvinfo : EIATTR_MIN_STACK_SIZE
	.align		4
.L_3:
        /*0018*/ 	.byte	0x04, 0x12
        /*001a*/ 	.short	(.L_5 - .L_4)
	.align		4
.L_4:
        /*001c*/ 	.word	index@(_Z11ReverseFuncPiS_i)
        /*0020*/ 	.word	0x00000000
.L_5:


//--------------------- .nv.compat                --------------------------
	.section	.nv.compat,"",@"SHT_CUDA_COMPAT_INFO"
	.align	4
        /*0000*/ 	.byte	0x02, 0x09, 0x00, 0x00, 0x02, 0x02, 0x01, 0x00, 0x02, 0x05, 0x05, 0x00, 0x03, 0x07, 0x01, 0x01
        /*0010*/ 	.byte	0x02, 0x03, 0x00, 0x00, 0x02, 0x06, 0x01, 0x00, 0x04, 0x0b, 0x08, 0x00, 0x09, 0x00, 0x00, 0x00
        /*0020*/ 	.byte	0x00, 0x00, 0x00, 0x00


//--------------------- .nv.info._Z11ReverseFuncPiS_i --------------------------
	.section	.nv.info._Z11ReverseFuncPiS_i,"",@"SHT_CUDA_INFO"
	.sectionflags	@""
	.align	4


	//----- nvinfo : EIATTR_CUDA_API_VERSION
	.align		4
        /*0000*/ 	.byte	0x04, 0x37
        /*0002*/ 	.short	(.L_7 - .L_6)
.L_6:
        /*0004*/ 	.word	0x00000082


	//----- nvinfo : EIATTR_KPARAM_INFO
	.align		4
.L_7:
        /*0008*/ 	.byte	0x04, 0x17
        /*000a*/ 	.short	(.L_9 - .L_8)
.L_8:
        /*000c*/ 	.word	0x00000000
        /*0010*/ 	.short	0x0002
        /*0012*/ 	.short	0x0010
        /*0014*/ 	.byte	0x00, 0xf0, 0x11, 0x00


	//----- nvinfo : EIATTR_KPARAM_INFO
	.align		4
.L_9:
        /*0018*/ 	.byte	0x04, 0x17
        /*001a*/ 	.short	(.L_11 - .L_10)
.L_10:
        /*001c*/ 	.word	0x00000000
        /*0020*/ 	.short	0x0001
        /*0022*/ 	.short	0x0008
        /*0024*/ 	.byte	0x00, 0xf5, 0x21, 0x00


	//----- nvinfo : EIATTR_KPARAM_INFO
	.align		4
.L_11:
        /*0028*/ 	.byte	0x04, 0x17
        /*002a*/ 	.short	(.L_13 - .L_12)
.L_12:
        /*002c*/ 	.word	0x00000000
        /*0030*/ 	.short	0x0000
        /*0032*/ 	.short	0x0000
        /*0034*/ 	.byte	0x00, 0xf5, 0x21, 0x00


	//----- nvinfo : EIATTR_SPARSE_MMA_MASK
	.align		4
.L_13:
        /*0038*/ 	.byte	0x03, 0x50
        /*003a*/ 	.short	0x0000


	//----- nvinfo : EIATTR_MAXREG_COUNT
	.align		4
        /*003c*/ 	.byte	0x03, 0x1b
        /*003e*/ 	.short	0x00ff


	//----- nvinfo : EIATTR_NUM_BARRIERS
	.align		4
        /*0040*/ 	.byte	0x02, 0x4c
        /*0042*/ 	.byte	0x01
	.zero		1


	//----- nvinfo : EIATTR_MERCURY_ISA_VERSION
	.align		4
        /*0044*/ 	.byte	0x03, 0x5f
        /*0046*/ 	.short	0x0101


	//----- nvinfo : EIATTR_VRC_CTA_INIT_COUNT
	.align		4
        /*0048*/ 	.byte	0x02, 0x4a
	.zero		1
	.zero		1


	//----- nvinfo : EIATTR_EXIT_INSTR_OFFSETS
	.align		4
        /*004c*/ 	.byte	0x04, 0x1c
        /*004e*/ 	.short	(.L_15 - .L_14)


	//   ....[0]....
.L_14:
        /*0050*/ 	.word	0x00000160


	//----- nvinfo : EIATTR_CBANK_PARAM_SIZE
	.align		4
.L_15:
        /*0054*/ 	.byte	0x03, 0x19
        /*0056*/ 	.short	0x0014


	//----- nvinfo : EIATTR_PARAM_CBANK
	.align		4
        /*0058*/ 	.byte	0x04, 0x0a
        /*005a*/ 	.short	(.L_17 - .L_16)
	.align		4
.L_16:
        /*005c*/ 	.word	index@(.nv.constant0._Z11ReverseFuncPiS_i)
        /*0060*/ 	.short	0x0380
        /*0062*/ 	.short	0x0014


	//----- nvinfo : EIATTR_SW_WAR
	.align		4
.L_17:
        /*0064*/ 	.byte	0x04, 0x36
        /*0066*/ 	.short	(.L_19 - .L_18)
.L_18:
        /*0068*/ 	.word	0x00000008
.L_19:


//--------------------- .nv.callgraph             --------------------------
	.section	.nv.callgraph,"",@"SHT_CUDA_CALLGRAPH"
	.align	4
	.sectionentsize	8
	.align		4
        /*0000*/ 	.word	0x00000000
	.align		4
        /*0004*/ 	.word	0xffffffff
	.align		4
        /*0008*/ 	.word	0x00000000
	.align		4
        /*000c*/ 	.word	0xfffffffe
	.align		4
        /*0010*/ 	.word	0x00000000
	.align		4
        /*0014*/ 	.word	0xfffffffd
	.align		4
        /*0018*/ 	.word	0x00000000
	.align		4
        /*001c*/ 	.word	0xfffffffc


//--------------------- .text._Z11ReverseFuncPiS_i --------------------------
	.section	.text._Z11ReverseFuncPiS_i,"ax",@progbits
	.align	128
        .global         _Z11ReverseFuncPiS_i
        .type           _Z11ReverseFuncPiS_i,@function
        .size           _Z11ReverseFuncPiS_i,(.L_x_1 - _Z11ReverseFuncPiS_i)
        .other          _Z11ReverseFuncPiS_i,@"STO_CUDA_ENTRY STV_DEFAULT"
_Z11ReverseFuncPiS_i:
.text._Z11ReverseFuncPiS_i:
[----:B------:R-:W-:Y:S01]  /*0000*/  LDC R1, c[0x0][0x37c] ;  /* 0x0000df00ff017b82 */ /* 0x000fe20000000800 */
[----:B------:R-:W0:Y:S07]  /*0010*/  S2R R7, SR_TID.X ;  /* 0x0000000000077919 */ /* 0x000e2e0000002100 */
[----:B------:R-:W1:Y:S01]  /*0020*/  LDC.64 R2, c[0x0][0x380] ;  /* 0x0000e000ff027b82 */ /* 0x000e620000000a00 */
[----:B------:R-:W0:Y:S01]  /*0030*/  LDCU UR8, c[0x0][0x360] ;  /* 0x00006c00ff0877ac */ /* 0x000e220008000800 */
[----:B------:R-:W0:Y:S01]  /*0040*/  S2R R0, SR_CTAID.X ;  /* 0x0000000000007919 */ /* 0x000e220000002500 */
[----:B------:R-:W2:Y:S01]  /*0050*/  LDCU.64 UR6, c[0x0][0x358] ;  /* 0x00006b00ff0677ac */ /* 0x000ea20008000a00 */
[----:B0-----:R-:W-:-:S04]  /*0060*/  IMAD R5, R0, UR8, R7 ;  /* 0x0000000800057c24 */ /* 0x001fc8000f8e0207 */
[----:B-1----:R-:W-:-:S05]  /*0070*/  IMAD.WIDE R2, R5, 0x4, R2 ;  /* 0x0000000405027825 */ /* 0x002fca00078e0202 */
[----:B--2---:R0:W2:Y:S01]  /*0080*/  LDG.E R0, desc[UR6][R2.64] ;  /* 0x0000000602007981 */ /* 0x0040a2000c1e1900 */
[----:B------:R-:W1:Y:S01]  /*0090*/  S2UR UR5, SR_CgaCtaId ;  /* 0x00000000000579c3 */ /* 0x000e620000008800 */
[----:B------:R-:W-:Y:S01]  /*00a0*/  UMOV UR4, 0x400 ;  /* 0x0000040000047882 */ /* 0x000fe20000000000 */
[----:B------:R-:W-:-:S04]  /*00b0*/  LOP3.LUT R4, RZ, R7, RZ, 0x33, !PT ;  /* 0x00000007ff047212 */ /* 0x000fc800078e33ff */
[----:B------:R-:W-:Y:S02]  /*00c0*/  IADD3 R4, PT, PT, R4, UR8, RZ ;  /* 0x0000000804047c10 */ /* 0x000fe4000fffe0ff */
[----:B0-----:R-:W0:Y:S01]  /*00d0*/  LDC.64 R2, c[0x0][0x388] ;  /* 0x0000e200ff027b82 */ /* 0x001e220000000a00 */
[----:B-1----:R-:W-:-:S06]  /*00e0*/  ULEA UR4, UR5, UR4, 0x18 ;  /* 0x0000000405047291 */ /* 0x002fcc000f8ec0ff */
[----:B------:R-:W-:Y:S02]  /*00f0*/  LEA R7, R7, UR4, 0x2 ;  /* 0x0000000407077c11 */ /* 0x000fe4000f8e10ff */
[----:B------:R-:W-:Y:S01]  /*0100*/  LEA R4, R4, UR4, 0x2 ;  /* 0x0000000404047c11 */ /* 0x000fe2000f8e10ff */
[----:B0-----:R-:W-:Y:S02]  /*0110*/  IMAD.WIDE R2, R5, 0x4, R2 ;  /* 0x0000000405027825 */ /* 0x001fe400078e0202 */
[----:B--2---:R-:W-:Y:S01]  /*0120*/  STS [R7], R0 ;  /* 0x0000000007007388 */ /* 0x004fe20000000800 */
[----:B------:R-:W-:Y:S06]  /*0130*/  BAR.SYNC.DEFER_BLOCKING 0x0 ;  /* 0x0000000000007b1d */ /* 0x000fec0000010000 */
[----:B------:R-:W0:Y:S04]  /*0140*/  LDS R9, [R4] ;  /* 0x0000000004097984 */ /* 0x000e280000000800 */
[----:B0-----:R-:W-:Y:S01]  /*0150*/  STG.E desc[UR6][R2.64], R9 ;  /* 0x0000000902007986 */ /* 0x001fe2000c101906 */
[----:B------:R-:W-:Y:S05]  /*0160*/  EXIT ;  /* 0x000000000000794d */ /* 0x000fea0003800000 */
.L_x_0:
[----:B------:R-:W-:-:S00]  /*0170*/  BRA `(.L_x_0) ;  /* 0xfffffffc00fc7947 */ /* 0x000fc0000383ffff */
[----:B------:R-:W-:-:S00]  /*0180*/  NOP ;  /* 0x0000000000007918 */ /* 0x000fc00000000000 */
[----:B------:R-:W-:-:S00]  /*0190*/  NOP ;  /* 0x0000000000007918 */ /* 0x000fc00000000000 */
[----:B------:R-:W-:-:S00]  /*01a0*/  NOP ;  /* 0x0000000000007918 */ /* 0x000fc00000000000 */
[----:B------:R-:W-:-:S00]  /*01b0*/  NOP ;  /* 0x0000000000007918 */ /* 0x000fc00000000000 */
[----:B------:R-:W-:-:S00]  /*01c0*/  NOP ;  /* 0x0000000000007918 */ /* 0x000fc00000000000 */
[----:B------:R-:W-:-:S00]  /*01d0*/  NOP ;  /* 0x0000000000007918 */ /* 0x000fc00000000000 */
[----:B------:R-:W-:-:S00]  /*01e0*/  NOP ;  /* 0x0000000000007918 */ /* 0x000fc00000000000 */
[----:B------:R-:W-:-:S00]  /*01f0*/  NOP ;  /* 0x0000000000007918 */ /* 0x000fc00000000000 */
.L_x_1:


//--------------------- .nv.shared._Z11ReverseFuncPiS_i --------------------------
	.section	.nv.shared._Z11ReverseFuncPiS_i,"aw",@nobits
	.sectionflags	@""
	.align	4
.nv.shared._Z11ReverseFuncPiS_i:
	.zero		3072


//--------------------- .nv.shared.reserved.0     --------------------------
	.section	.nv.shared.reserved.0,"aw",@nobits
	.weak		__nv_reservedSMEM_offset_0_alias
	.size		__nv_reservedSMEM_offset_0_alias, 0, 64
	.other		__nv_reservedSMEM_offset_0_alias,@"STO_CUDA_RESERVED_SHARED STV_DEFAULT"
__nv_reservedSMEM_offset_0_alias:
	.zero		0
	.zero		64


//--------------------- .nv.constant0._Z11ReverseFuncPiS_i --------------------------
	.section	.nv.constant0._Z11ReverseFuncPiS_i,"a",@progbits
	.sectionflags	@""
	.align	4
.nv.constant0._Z11ReverseFuncPiS_i:
	.zero		916


//--------------------- SYMBOLS --------------------------

	.type		.nv.reservedSmem.offset0,@object
	.size		.nv.reservedSmem.offset0,0x4
	.type		.nv.reservedSmem.cap,@object
	.size		.nv.reservedSmem.cap,0x4
